	.headerflags	@"EF_CUDA_TEXMODE_UNIFIED EF_CUDA_64BIT_ADDRESS EF_CUDA_ACCELERATORS EF_CUDA_SM90 EF_CUDA_VIRTUAL_SM(EF_CUDA_SM90)"
	.elftype	@"ET_EXEC"


//--------------------- .nv.info                  --------------------------
	.section	.nv.info,"",@"SHT_CUDA_INFO"
	.align	4


	//----- nvinfo : EIATTR_REGCOUNT
	.align		4
        /*0000*/ 	.byte	0x04, 0x2f
        /*0002*/ 	.short	(.L_3 - .L_2)
	.align		4
.L_2:
        /*0004*/ 	.word	index@(triton_poi_fused__native_batch_norm_legit_no_training_leaky_relu_10)
        /*0008*/ 	.word	0x00000016


	//----- nvinfo : EIATTR_MIN_STACK_SIZE
	.align		4
.L_3:
        /*000c*/ 	.byte	0x04, 0x12
        /*000e*/ 	.short	(.L_5 - .L_4)
	.align		4
.L_4:
        /*0010*/ 	.word	index@(triton_poi_fused__native_batch_norm_legit_no_training_leaky_relu_10)
        /*0014*/ 	.word	0x00000000


	//----- nvinfo : EIATTR_FRAME_SIZE
	.align		4
.L_5:
        /*0018*/ 	.byte	0x04, 0x11
        /*001a*/ 	.short	(.L_7 - .L_6)
	.align		4
.L_6:
        /*001c*/ 	.word	index@(triton_poi_fused__native_batch_norm_legit_no_training_leaky_relu_10)
        /*0020*/ 	.word	0x00000000


	//----- nvinfo : EIATTR_MIN_STACK_SIZE
	.align		4
.L_7:
        /*0024*/ 	.byte	0x04, 0x12
        /*0026*/ 	.short	(.L_9 - .L_8)
	.align		4
.L_8:
        /*0028*/ 	.word	index@(triton_poi_fused__native_batch_norm_legit_no_training_leaky_relu_10)
        /*002c*/ 	.word	0x00000000
.L_9:


//--------------------- .nv.info.triton_poi_fused__native_batch_norm_legit_no_training_leaky_relu_10 --------------------------
	.section	.nv.info.triton_poi_fused__native_batch_norm_legit_no_training_leaky_relu_10,"",@"SHT_CUDA_INFO"
	.sectionflags	@""
	.align	4


	//----- nvinfo : EIATTR_CUDA_API_VERSION
	.align		4
        /*0000*/ 	.byte	0x04, 0x37
        /*0002*/ 	.short	(.L_11 - .L_10)
.L_10:
        /*0004*/ 	.word	0x0000007c


	//----- nvinfo : EIATTR_KPARAM_INFO
	.align		4
.L_11:
        /*0008*/ 	.byte	0x04, 0x17
        /*000a*/ 	.short	(.L_13 - .L_12)
.L_12:
        /*000c*/ 	.word	0x00000000
        /*0010*/ 	.short	0x0006
        /*0012*/ 	.short	0x0030
        /*0014*/ 	.byte	0x00, 0xf0, 0x11, 0x00


	//----- nvinfo : EIATTR_KPARAM_INFO
	.align		4
.L_13:
        /*0018*/ 	.byte	0x04, 0x17
        /*001a*/ 	.short	(.L_15 - .L_14)
.L_14:
        /*001c*/ 	.word	0x00000000
        /*0020*/ 	.short	0x0005
        /*0022*/ 	.short	0x0028
        /*0024*/ 	.byte	0x00, 0xf4, 0x21, 0x00


	//----- nvinfo : EIATTR_KPARAM_INFO
	.align		4
.L_15:
        /*0028*/ 	.byte	0x04, 0x17
        /*002a*/ 	.short	(.L_17 - .L_16)
.L_16:
        /*002c*/ 	.word	0x00000000
        /*0030*/ 	.short	0x0004
        /*0032*/ 	.short	0x0020
        /*0034*/ 	.byte	0x00, 0xf4, 0x21, 0x00


	//----- nvinfo : EIATTR_KPARAM_INFO
	.align		4
.L_17:
        /*0038*/ 	.byte	0x04, 0x17
        /*003a*/ 	.short	(.L_19 - .L_18)
.L_18:
        /*003c*/ 	.word	0x00000000
        /*0040*/ 	.short	0x0003
        /*0042*/ 	.short	0x0018
        /*0044*/ 	.byte	0x00, 0xf4, 0x21, 0x00


	//----- nvinfo : EIATTR_KPARAM_INFO
	.align		4
.L_19:
        /*0048*/ 	.byte	0x04, 0x17
        /*004a*/ 	.short	(.L_21 - .L_20)
.L_20:
        /*004c*/ 	.word	0x00000000
        /*0050*/ 	.short	0x0002
        /*0052*/ 	.short	0x0010
        /*0054*/ 	.byte	0x00, 0xf4, 0x21, 0x00


	//----- nvinfo : EIATTR_KPARAM_INFO
	.align		4
.L_21:
        /*0058*/ 	.byte	0x04, 0x17
        /*005a*/ 	.short	(.L_23 - .L_22)
.L_22:
        /*005c*/ 	.word	0x00000000
        /*0060*/ 	.short	0x0001
        /*0062*/ 	.short	0x0008
        /*0064*/ 	.byte	0x00, 0xf4, 0x21, 0x00


	//----- nvinfo : EIATTR_KPARAM_INFO
	.align		4
.L_23:
        /*0068*/ 	.byte	0x04, 0x17
        /*006a*/ 	.short	(.L_25 - .L_24)
.L_24:
        /*006c*/ 	.word	0x00000000
        /*0070*/ 	.short	0x0000
        /*0072*/ 	.short	0x0000
        /*0074*/ 	.byte	0x00, 0xf4, 0x21, 0x00


	//----- nvinfo : EIATTR_SPARSE_MMA_MASK
	.align		4
.L_25:
        /*0078*/ 	.byte	0x03, 0x50
        /*007a*/ 	.short	0x0000


	//----- nvinfo : EIATTR_MAXREG_COUNT
	.align		4
        /*007c*/ 	.byte	0x03, 0x1b
        /*007e*/ 	.short	0x00ff


	//----- nvinfo : EIATTR_EXIT_INSTR_OFFSETS
	.align		4
        /*0080*/ 	.byte	0x04, 0x1c
        /*0082*/ 	.short	(.L_27 - .L_26)


	//   ....[0]....
.L_26:
        /*0084*/ 	.word	0x00000420


	//   ....[1]....
        /*0088*/ 	.word	0x00000440


	//----- nvinfo : EIATTR_REQNTID
	.align		4
.L_27:
        /*008c*/ 	.byte	0x04, 0x10
        /*008e*/ 	.short	(.L_29 - .L_28)
.L_28:
        /*0090*/ 	.word	0x00000100
        /*0094*/ 	.word	0x00000001
        /*0098*/ 	.word	0x00000001


	//----- nvinfo : EIATTR_CBANK_PARAM_SIZE
	.align		4
.L_29:
        /*009c*/ 	.byte	0x03, 0x19
        /*009e*/ 	.short	0x0034


	//----- nvinfo : EIATTR_PARAM_CBANK
	.align		4
        /*00a0*/ 	.byte	0x04, 0x0a
        /*00a2*/ 	.short	(.L_31 - .L_30)
	.align		4
.L_30:
        /*00a4*/ 	.word	index@(.nv.constant0.triton_poi_fused__native_batch_norm_legit_no_training_leaky_relu_10)
        /*00a8*/ 	.short	0x0210
        /*00aa*/ 	.short	0x0034


	//----- nvinfo : EIATTR_SW_WAR
	.align		4
.L_31:
        /*00ac*/ 	.byte	0x04, 0x36
        /*00ae*/ 	.short	(.L_33 - .L_32)
.L_32:
        /*00b0*/ 	.word	0x00000008
.L_33:


//--------------------- .nv.callgraph             --------------------------
	.section	.nv.callgraph,"",@"SHT_CUDA_CALLGRAPH"
	.align	4
	.sectionentsize	8
	.align		4
        /*0000*/ 	.word	0x00000000
	.align		4
        /*0004*/ 	.word	0xffffffff
	.align		4
        /*0008*/ 	.word	0x00000000
	.align		4
        /*000c*/ 	.word	0xfffffffe
	.align		4
        /*0010*/ 	.word	0x00000000
	.align		4
        /*0014*/ 	.word	0xfffffffd
	.align		4
        /*0018*/ 	.word	0x00000000
	.align		4
        /*001c*/ 	.word	0xfffffffc


//--------------------- .nv.constant4             --------------------------
	.section	.nv.constant4,"a",@progbits
	.align	8
	.align		8
.nv.constant4:
        /*0000*/ 	.dword	_$_str
	.align		8
        /*0008*/ 	.dword	_$_str_$_2


//--------------------- .text.triton_poi_fused__native_batch_norm_legit_no_training_leaky_relu_10 --------------------------
	.section	.text.triton_poi_fused__native_batch_norm_legit_no_training_leaky_relu_10,"ax",@progbits
	.align	128
        .global         triton_poi_fused__native_batch_norm_legit_no_training_leaky_relu_10
        .type           triton_poi_fused__native_batch_norm_legit_no_training_leaky_relu_10,@function
        .size           triton_poi_fused__native_batch_norm_legit_no_training_leaky_relu_10,(.L_x_1 - triton_poi_fused__native_batch_norm_legit_no_training_leaky_relu_10)
        .other          triton_poi_fused__native_batch_norm_legit_no_training_leaky_relu_10,@"STO_CUDA_ENTRY STV_DEFAULT"
triton_poi_fused__native_batch_norm_legit_no_training_leaky_relu_10:
.text.triton_poi_fused__native_batch_norm_legit_no_training_leaky_relu_10:
[----:B------:R-:W0:Y:S01]  /*0000*/  LDC R1, c[0x0][0x28] ;  /* 0x00000a00ff017b82 */ /* 0x000e220000000800 */
[----:B------:R-:W1:Y:S07]  /*0010*/  S2R R0, SR_TID.X ;  /* 0x0000000000007919 */ /* 0x000e6e0000002100 */
[----:B------:R-:W2:Y:S01]  /*0020*/  LDC.64 R8, c[0x0][0x228] ;  /* 0x00008a00ff087b82 */ /* 0x000ea20000000a00 */
[----:B------:R-:W-:Y:S01]  /*0030*/  ULDC.64 UR4, c[0x0][0x208] ;  /* 0x0000820000047ab9 */ /* 0x000fe20000000a00 */
[----:B------:R-:W3:Y:S06]  /*0040*/  S2R R5, SR_CTAID.X ;  /* 0x0000000000057919 */ /* 0x000eec0000002500 */
[----:B------:R-:W4:Y:S08]  /*0050*/  LDC.64 R12, c[0x0][0x218] ;  /* 0x00008600ff0c7b82 */ /* 0x000f300000000a00 */
[----:B------:R-:W5:Y:S08]  /*0060*/  LDC.64 R14, c[0x0][0x220] ;  /* 0x00008800ff0e7b82 */ /* 0x000f700000000a00 */
[----:B------:R-:W5:Y:S01]  /*0070*/  LDC.64 R16, c[0x0][0x230] ;  /* 0x00008c00ff107b82 */ /* 0x000f620000000a00 */
[----:B-1----:R-:W-:-:S07]  /*0080*/  SHF.L.U32 R0, R0, 0x1, RZ ;  /* 0x0000000100007819 */ /* 0x002fce00000006ff */
[----:B------:R-:W1:Y:S01]  /*0090*/  LDC.64 R18, c[0x0][0x238] ;  /* 0x00008e00ff127b82 */ /* 0x000e620000000a00 */
[----:B---3--:R-:W-:Y:S02]  /*00a0*/  SHF.R.S32.HI R3, RZ, 0x16, R5 ;  /* 0x00000016ff037819 */ /* 0x008fe40000011405 */
[----:B------:R-:W-:Y:S02]  /*00b0*/  LOP3.LUT R0, R0, 0x1fe, RZ, 0xc0, !PT ;  /* 0x000001fe00007812 */ /* 0x000fe400078ec0ff */
[----:B------:R-:W-:Y:S02]  /*00c0*/  SGXT R3, R3, 0x1 ;  /* 0x000000010303781a */ /* 0x000fe40000000200 */
[----:B------:R-:W-:-:S04]  /*00d0*/  LEA R0, R5, R0, 0x9 ;  /* 0x0000000005007211 */ /* 0x000fc800078e48ff */
[----:B------:R-:W-:Y:S02]  /*00e0*/  LEA.HI R3, R3, R0, RZ, 0x9 ;  /* 0x0000000003037211 */ /* 0x000fe400078f48ff */
[----:B------:R-:W-:Y:S02]  /*00f0*/  ISETP.GE.AND P0, PT, R0, 0x70800, PT ;  /* 0x000708000000780c */ /* 0x000fe40003f06270 */
[----:B------:R-:W-:-:S04]  /*0100*/  LOP3.LUT R3, R3, 0xfffffe00, RZ, 0xc0, !PT ;  /* 0xfffffe0003037812 */ /* 0x000fc800078ec0ff */
[----:B------:R-:W-:Y:S02]  /*0110*/  IADD3 R11, R0, -R3, RZ ;  /* 0x80000003000b7210 */ /* 0x000fe40007ffe0ff */
[----:B------:R-:W-:-:S03]  /*0120*/  CS2R R2, SRZ ;  /* 0x0000000000027805 */ /* 0x000fc6000001ff00 */
[----:B--2---:R-:W-:-:S05]  /*0130*/  IMAD.WIDE R8, R11, 0x4, R8 ;  /* 0x000000040b087825 */ /* 0x004fca00078e0208 */
[----:B------:R2:W3:Y:S01]  /*0140*/  @!P0 LDG.E.EL.64 R2, desc[UR4][R8.64] ;  /* 0x0000000408028981 */ /* 0x0004e2000c2e1b00 */
[----:B------:R-:W-:Y:S02]  /*0150*/  CS2R R4, SRZ ;  /* 0x0000000000047805 */ /* 0x000fe4000001ff00 */
[----:B------:R-:W-:Y:S01]  /*0160*/  CS2R R6, SRZ ;  /* 0x0000000000067805 */ /* 0x000fe2000001ff00 */
[----:B----4-:R-:W-:-:S04]  /*0170*/  IMAD.WIDE R12, R0, 0x4, R12 ;  /* 0x00000004000c7825 */ /* 0x010fc800078e020c */
[C---:B-----5:R-:W-:Y:S01]  /*0180*/  IMAD.WIDE R14, R11.reuse, 0x4, R14 ;  /* 0x000000040b0e7825 */ /* 0x060fe200078e020e */
[----:B------:R4:W5:Y:S04]  /*0190*/  @!P0 LDG.E.64 R4, desc[UR4][R12.64] ;  /* 0x000000040c048981 */ /* 0x000968000c1e1b00 */
[----:B------:R-:W5:Y:S01]  /*01a0*/  @!P0 LDG.E.EL.64 R6, desc[UR4][R14.64] ;  /* 0x000000040e068981 */ /* 0x000f62000c2e1b00 */
[----:B0-----:R-:W-:Y:S01]  /*01b0*/  IMAD.WIDE R16, R11, 0x4, R16 ;  /* 0x000000040b107825 */ /* 0x001fe200078e0210 */
[----:B--2---:R-:W-:-:S03]  /*01c0*/  CS2R R8, SRZ ;  /* 0x0000000000087805 */ /* 0x004fc6000001ff00 */
[----:B-1----:R-:W-:Y:S01]  /*01d0*/  IMAD.WIDE R18, R11, 0x4, R18 ;  /* 0x000000040b127825 */ /* 0x002fe200078e0212 */
[----:B------:R-:W-:-:S04]  /*01e0*/  CS2R R10, SRZ ;  /* 0x00000000000a7805 */ /* 0x000fc8000001ff00 */
[----:B------:R-:W2:Y:S04]  /*01f0*/  @!P0 LDG.E.EL.64 R8, desc[UR4][R18.64] ;  /* 0x0000000412088981 */ /* 0x000ea8000c2e1b00 */
[----:B------:R-:W2:Y:S01]  /*0200*/  @!P0 LDG.E.EL.64 R10, desc[UR4][R16.64] ;  /* 0x00000004100a8981 */ /* 0x000ea2000c2e1b00 */
[----:B---3--:R-:W-:Y:S01]  /*0210*/  FADD R2, R2, 9.9999997473787516356e-06 ;  /* 0x3727c5ac02027421 */ /* 0x008fe20000000000 */
[----:B------:R-:W-:-:S03]  /*0220*/  FADD R3, R3, 9.9999997473787516356e-06 ;  /* 0x3727c5ac03037421 */ /* 0x000fc60000000000 */
[----:B----4-:R-:W0:Y:S08]  /*0230*/  MUFU.SQRT R12, R2 ;  /* 0x00000002000c7308 */ /* 0x010e300000002000 */
[----:B------:R-:W1:Y:S01]  /*0240*/  MUFU.SQRT R13, R3 ;  /* 0x00000003000d7308 */ /* 0x000e620000002000 */
[C---:B0-----:R-:W-:Y:S02]  /*0250*/  FSETP.GT.AND P1, PT, R12.reuse, 8.50705917302346158658e+37, PT ;  /* 0x7e8000000c00780b */ /* 0x041fe40003f24000 */
[----:B------:R-:W-:-:S02]  /*0260*/  FSETP.GEU.AND P3, PT, R12, 1.175494350822287508e-38, PT ;  /* 0x008000000c00780b */ /* 0x000fc40003f6e000 */
[C---:B-1----:R-:W-:Y:S02]  /*0270*/  FSETP.GT.AND P2, PT, R13.reuse, 8.50705917302346158658e+37, PT ;  /* 0x7e8000000d00780b */ /* 0x042fe40003f44000 */
[----:B------:R-:W-:-:S07]  /*0280*/  FSETP.GEU.AND P4, PT, R13, 1.175494350822287508e-38, PT ;  /* 0x008000000d00780b */ /* 0x000fce0003f8e000 */
[----:B------:R-:W-:Y:S01]  /*0290*/  @P1 FMUL R12, R12, 0.25 ;  /* 0x3e8000000c0c1820 */ /* 0x000fe20000400000 */
[----:B------:R-:W-:-:S03]  /*02a0*/  HFMA2.MMA R2, -RZ, RZ, 1.625, 0 ;  /* 0x3e800000ff027435 */ /* 0x000fc600000001ff */
[----:B------:R-:W-:Y:S01]  /*02b0*/  @!P3 FMUL R12, R12, 16777216 ;  /* 0x4b8000000c0cb820 */ /* 0x000fe20000400000 */
[----:B------:R-:W-:-:S04]  /*02c0*/  @P2 FMUL R13, R13, 0.25 ;  /* 0x3e8000000d0d2820 */ /* 0x000fc80000400000 */
[----:B------:R-:W-:Y:S01]  /*02d0*/  @!P4 FMUL R13, R13, 16777216 ;  /* 0x4b8000000d0dc820 */ /* 0x000fe20000400000 */
[----:B------:R-:W0:Y:S01]  /*02e0*/  MUFU.RCP R12, R12 ;  /* 0x0000000c000c7308 */ /* 0x000e220000001000 */
[----:B------:R-:W-:-:S07]  /*02f0*/  FSEL R3, R2, 1, P1 ;  /* 0x3f80000002037808 */ /* 0x000fce0000800000 */
[----:B------:R-:W1:Y:S01]  /*0300*/  MUFU.RCP R13, R13 ;  /* 0x0000000d000d7308 */ /* 0x000e620000001000 */
[----:B------:R-:W-:Y:S01]  /*0310*/  FSEL R2, R2, 1, P2 ;  /* 0x3f80000002027808 */ /* 0x000fe20001000000 */
[----:B------:R-:W-:Y:S01]  /*0320*/  @!P3 FMUL R3, R3, 16777216 ;  /* 0x4b8000000303b820 */ /* 0x000fe20000400000 */
[----:B-----5:R-:W-:-:S03]  /*0330*/  FADD R5, -R7, R5 ;  /* 0x0000000507057221 */ /* 0x020fc60000000100 */
[----:B------:R-:W-:Y:S01]  /*0340*/  @!P4 FMUL R2, R2, 16777216 ;  /* 0x4b8000000202c820 */ /* 0x000fe20000400000 */
[----:B------:R-:W-:Y:S01]  /*0350*/  FADD R4, -R6, R4 ;  /* 0x0000000406047221 */ /* 0x000fe20000000100 */
[----:B0-----:R-:W-:Y:S02]  /*0360*/  FMUL R7, R12, R3 ;  /* 0x000000030c077220 */ /* 0x001fe40000400000 */
[----:B-1----:R-:W-:Y:S02]  /*0370*/  FMUL R6, R13, R2 ;  /* 0x000000020d067220 */ /* 0x002fe40000400000 */
[----:B------:R-:W0:Y:S01]  /*0380*/  LDC.64 R2, c[0x0][0x210] ;  /* 0x00008400ff027b82 */ /* 0x000e220000000a00 */
[----:B------:R-:W-:Y:S01]  /*0390*/  FMUL R7, R4, R7 ;  /* 0x0000000704077220 */ /* 0x000fe20000400000 */
[----:B------:R-:W-:-:S03]  /*03a0*/  FMUL R6, R5, R6 ;  /* 0x0000000605067220 */ /* 0x000fc60000400000 */
[----:B--2---:R-:W-:Y:S01]  /*03b0*/  FFMA R8, R7, R10, R8 ;  /* 0x0000000a07087223 */ /* 0x004fe20000000008 */
[----:B------:R-:W-:-:S04]  /*03c0*/  FFMA R9, R6, R11, R9 ;  /* 0x0000000b06097223 */ /* 0x000fc80000000009 */
[----:B------:R-:W-:Y:S02]  /*03d0*/  FSETP.GT.AND P1, PT, R8, RZ, PT ;  /* 0x000000ff0800720b */ /* 0x000fe40003f24000 */
[----:B------:R-:W-:-:S11]  /*03e0*/  FSETP.GT.AND P2, PT, R9, RZ, PT ;  /* 0x000000ff0900720b */ /* 0x000fd60003f44000 */
[----:B------:R-:W-:Y:S01]  /*03f0*/  @!P1 FMUL R8, R8, 0.10000000149011611938 ;  /* 0x3dcccccd08089820 */ /* 0x000fe20000400000 */
[----:B0-----:R-:W-:-:S04]  /*0400*/  IMAD.WIDE R2, R0, 0x4, R2 ;  /* 0x0000000400027825 */ /* 0x001fc800078e0202 */
[----:B------:R-:W-:Y:S01]  /*0410*/  @!P2 FMUL R9, R9, 0.10000000149011611938 ;  /* 0x3dcccccd0909a820 */ /* 0x000fe20000400000 */
[----:B------:R-:W-:Y:S06]  /*0420*/  @P0 EXIT ;  /* 0x000000000000094d */ /* 0x000fec0003800000 */
[----:B------:R-:W-:Y:S01]  /*0430*/  STG.E.64 desc[UR4][R2.64], R8 ;  /* 0x0000000802007986 */ /* 0x000fe2000c101b04 */
[----:B------:R-:W-:Y:S05]  /*0440*/  EXIT ;  /* 0x000000000000794d */ /* 0x000fea0003800000 */
.L_x_0:
[----:B------:R-:W-:-:S00]  /*0450*/  BRA `(.L_x_0) ;  /* 0xfffffffc00fc7947 */ /* 0x000fc0000383ffff */
[----:B------:R-:W-:-:S00]  /*0460*/  NOP ;  /* 0x0000000000007918 */ /* 0x000fc00000000000 */
        /* <DEDUP_REMOVED lines=9> */
.L_x_1:


//--------------------- .nv.global.init           --------------------------
	.section	.nv.global.init,"aw",@progbits
.nv.global.init:
	.type		_$_str,@object
	.size		_$_str,(_$_str_$_2 - _$_str)
_$_str:
        /*0000*/ 	.byte	0x5f, 0x5f, 0x43, 0x55, 0x44, 0x41, 0x5f, 0x46, 0x54, 0x5a, 0x00
	.type		_$_str_$_2,@object
	.size		_$_str_$_2,(.L_1 - _$_str_$_2)
_$_str_$_2:
        /*000b*/ 	.byte	0x5f, 0x5f, 0x43, 0x55, 0x44, 0x41, 0x5f, 0x50, 0x52, 0x45, 0x43, 0x5f, 0x53, 0x51, 0x52, 0x54
        /*001b*/ 	.byte	0x00
.L_1:


//--------------------- .nv.constant0.triton_poi_fused__native_batch_norm_legit_no_training_leaky_relu_10 --------------------------
	.section	.nv.constant0.triton_poi_fused__native_batch_norm_legit_no_training_leaky_relu_10,"a",@progbits
	.sectionflags	@""
	.align	4
.nv.constant0.triton_poi_fused__native_batch_norm_legit_no_training_leaky_relu_10:
	.zero		580
